	.headerflags	@"EF_CUDA_TEXMODE_UNIFIED EF_CUDA_64BIT_ADDRESS EF_CUDA_ACCELERATORS EF_CUDA_SM90 EF_CUDA_VIRTUAL_SM(EF_CUDA_SM90)"
	.elftype	@"ET_EXEC"


//--------------------- .nv.info                  --------------------------
	.section	.nv.info,"",@"SHT_CUDA_INFO"
	.align	4


	//----- nvinfo : EIATTR_REGCOUNT
	.align		4
        /*0000*/ 	.byte	0x04, 0x2f
        /*0002*/ 	.short	(.L_1 - .L_0)
	.align		4
.L_0:
        /*0004*/ 	.word	index@(triton_poi_fused_add_convolution_5)
        /*0008*/ 	.word	0x0000001e


	//----- nvinfo : EIATTR_MIN_STACK_SIZE
	.align		4
.L_1:
        /*000c*/ 	.byte	0x04, 0x12
        /*000e*/ 	.short	(.L_3 - .L_2)
	.align		4
.L_2:
        /*0010*/ 	.word	index@(triton_poi_fused_add_convolution_5)
        /*0014*/ 	.word	0x00000000


	//----- nvinfo : EIATTR_FRAME_SIZE
	.align		4
.L_3:
        /*0018*/ 	.byte	0x04, 0x11
        /*001a*/ 	.short	(.L_5 - .L_4)
	.align		4
.L_4:
        /*001c*/ 	.word	index@(triton_poi_fused_add_convolution_5)
        /*0020*/ 	.word	0x00000000


	//----- nvinfo : EIATTR_MIN_STACK_SIZE
	.align		4
.L_5:
        /*0024*/ 	.byte	0x04, 0x12
        /*0026*/ 	.short	(.L_7 - .L_6)
	.align		4
.L_6:
        /*0028*/ 	.word	index@(triton_poi_fused_add_convolution_5)
        /*002c*/ 	.word	0x00000000
.L_7:


//--------------------- .nv.info.triton_poi_fused_add_convolution_5 --------------------------
	.section	.nv.info.triton_poi_fused_add_convolution_5,"",@"SHT_CUDA_INFO"
	.sectionflags	@""
	.align	4


	//----- nvinfo : EIATTR_CUDA_API_VERSION
	.align		4
        /*0000*/ 	.byte	0x04, 0x37
        /*0002*/ 	.short	(.L_9 - .L_8)
.L_8:
        /*0004*/ 	.word	0x0000007c


	//----- nvinfo : EIATTR_KPARAM_INFO
	.align		4
.L_9:
        /*0008*/ 	.byte	0x04, 0x17
        /*000a*/ 	.short	(.L_11 - .L_10)
.L_10:
        /*000c*/ 	.word	0x00000000
        /*0010*/ 	.short	0x0003
        /*0012*/ 	.short	0x0018
        /*0014*/ 	.byte	0x00, 0xf0, 0x11, 0x00


	//----- nvinfo : EIATTR_KPARAM_INFO
	.align		4
.L_11:
        /*0018*/ 	.byte	0x04, 0x17
        /*001a*/ 	.short	(.L_13 - .L_12)
.L_12:
        /*001c*/ 	.word	0x00000000
        /*0020*/ 	.short	0x0002
        /*0022*/ 	.short	0x0010
        /*0024*/ 	.byte	0x00, 0xf4, 0x21, 0x00


	//----- nvinfo : EIATTR_KPARAM_INFO
	.align		4
.L_13:
        /*0028*/ 	.byte	0x04, 0x17
        /*002a*/ 	.short	(.L_15 - .L_14)
.L_14:
        /*002c*/ 	.word	0x00000000
        /*0030*/ 	.short	0x0001
        /*0032*/ 	.short	0x0008
        /*0034*/ 	.byte	0x00, 0xf4, 0x21, 0x00


	//----- nvinfo : EIATTR_KPARAM_INFO
	.align		4
.L_15:
        /*0038*/ 	.byte	0x04, 0x17
        /*003a*/ 	.short	(.L_17 - .L_16)
.L_16:
        /*003c*/ 	.word	0x00000000
        /*0040*/ 	.short	0x0000
        /*0042*/ 	.short	0x0000
        /*0044*/ 	.byte	0x00, 0xf4, 0x21, 0x00


	//----- nvinfo : EIATTR_SPARSE_MMA_MASK
	.align		4
.L_17:
        /*0048*/ 	.byte	0x03, 0x50
        /*004a*/ 	.short	0x0000


	//----- nvinfo : EIATTR_MAXREG_COUNT
	.align		4
        /*004c*/ 	.byte	0x03, 0x1b
        /*004e*/ 	.short	0x00ff


	//----- nvinfo : EIATTR_EXIT_INSTR_OFFSETS
	.align		4
        /*0050*/ 	.byte	0x04, 0x1c
        /*0052*/ 	.short	(.L_19 - .L_18)


	//   ....[0]....
.L_18:
        /*0054*/ 	.word	0x00000320


	//----- nvinfo : EIATTR_REQNTID
	.align		4
.L_19:
        /*0058*/ 	.byte	0x04, 0x10
        /*005a*/ 	.short	(.L_21 - .L_20)
.L_20:
        /*005c*/ 	.word	0x00000080
        /*0060*/ 	.word	0x00000001
        /*0064*/ 	.word	0x00000001


	//----- nvinfo : EIATTR_CBANK_PARAM_SIZE
	.align		4
.L_21:
        /*0068*/ 	.byte	0x03, 0x19
        /*006a*/ 	.short	0x001c


	//----- nvinfo : EIATTR_PARAM_CBANK
	.align		4
        /*006c*/ 	.byte	0x04, 0x0a
        /*006e*/ 	.short	(.L_23 - .L_22)
	.align		4
.L_22:
        /*0070*/ 	.word	index@(.nv.constant0.triton_poi_fused_add_convolution_5)
        /*0074*/ 	.short	0x0210
        /*0076*/ 	.short	0x001c


	//----- nvinfo : EIATTR_SW_WAR
	.align		4
.L_23:
        /*0078*/ 	.byte	0x04, 0x36
        /*007a*/ 	.short	(.L_25 - .L_24)
.L_24:
        /*007c*/ 	.word	0x00000008
.L_25:


//--------------------- .nv.callgraph             --------------------------
	.section	.nv.callgraph,"",@"SHT_CUDA_CALLGRAPH"
	.align	4
	.sectionentsize	8
	.align		4
        /*0000*/ 	.word	0x00000000
	.align		4
        /*0004*/ 	.word	0xffffffff
	.align		4
        /*0008*/ 	.word	0x00000000
	.align		4
        /*000c*/ 	.word	0xfffffffe
	.align		4
        /*0010*/ 	.word	0x00000000
	.align		4
        /*0014*/ 	.word	0xfffffffd
	.align		4
        /*0018*/ 	.word	0x00000000
	.align		4
        /*001c*/ 	.word	0xfffffffc


//--------------------- .text.triton_poi_fused_add_convolution_5 --------------------------
	.section	.text.triton_poi_fused_add_convolution_5,"ax",@progbits
	.align	128
        .global         triton_poi_fused_add_convolution_5
        .type           triton_poi_fused_add_convolution_5,@function
        .size           triton_poi_fused_add_convolution_5,(.L_x_1 - triton_poi_fused_add_convolution_5)
        .other          triton_poi_fused_add_convolution_5,@"STO_CUDA_ENTRY STV_DEFAULT"
triton_poi_fused_add_convolution_5:
.text.triton_poi_fused_add_convolution_5:
[----:B------:R-:W-:Y:S01]  /*0000*/  LDC R1, c[0x0][0x28] ;  /* 0x00000a00ff017b82 */ /* 0x000fe20000000800 */
[----:B------:R-:W1:Y:S07]  /*0010*/  S2R R0, SR_TID.X ;  /* 0x0000000000007919 */ /* 0x000e6e0000002100 */
[----:B------:R-:W2:Y:S01]  /*0020*/  LDC.64 R8, c[0x0][0x218] ;  /* 0x00008600ff087b82 */ /* 0x000ea20000000a00 */
[----:B------:R-:W-:Y:S01]  /*0030*/  ULDC.64 UR4, c[0x0][0x208] ;  /* 0x0000820000047ab9 */ /* 0x000fe20000000a00 */
[----:B------:R-:W3:Y:S06]  /*0040*/  S2R R25, SR_CTAID.X ;  /* 0x0000000000197919 */ /* 0x000eec0000002500 */
[----:B------:R-:W4:Y:S01]  /*0050*/  LDC.64 R2, c[0x0][0x210] ;  /* 0x00008400ff027b82 */ /* 0x000f220000000a00 */
[----:B-1----:R-:W-:-:S02]  /*0060*/  SHF.L.U32 R0, R0, 0x2, RZ ;  /* 0x0000000200007819 */ /* 0x002fc400000006ff */
[----:B---3--:R-:W-:Y:S02]  /*0070*/  SHF.R.S32.HI R4, RZ, 0x15, R25 ;  /* 0x00000015ff047819 */ /* 0x008fe40000011419 */
[----:B------:R-:W-:Y:S02]  /*0080*/  LOP3.LUT R0, R0, 0x1fc, RZ, 0xc0, !PT ;  /* 0x000001fc00007812 */ /* 0x000fe400078ec0ff */
[----:B------:R-:W-:Y:S02]  /*0090*/  SGXT R4, R4, 0x1 ;  /* 0x000000010404781a */ /* 0x000fe40000000200 */
[----:B------:R-:W-:-:S04]  /*00a0*/  LEA R25, R25, R0, 0xa ;  /* 0x0000000019197211 */ /* 0x000fc800078e50ff */
[----:B------:R-:W-:Y:S01]  /*00b0*/  LEA.HI R0, R4, R25, RZ, 0xc ;  /* 0x0000001904007211 */ /* 0x000fe200078f60ff */
[----:B----4-:R-:W-:Y:S01]  /*00c0*/  IMAD.WIDE R2, R25, 0x4, R2 ;  /* 0x0000000419027825 */ /* 0x010fe200078e0202 */
[----:B------:R-:W1:Y:S02]  /*00d0*/  LDC.64 R4, c[0x0][0x220] ;  /* 0x00008800ff047b82 */ /* 0x000e640000000a00 */
[----:B------:R-:W-:Y:S02]  /*00e0*/  SHF.R.S32.HI R6, RZ, 0xc, R0 ;  /* 0x0000000cff067819 */ /* 0x000fe40000011400 */
[----:B------:R-:W-:Y:S02]  /*00f0*/  IADD3 R0, R0, 0x200, RZ ;  /* 0x0000020000007810 */ /* 0x000fe40007ffe0ff */
[----:B------:R-:W-:Y:S02]  /*0100*/  LEA.HI R7, R6, R6, RZ, 0x6 ;  /* 0x0000000606077211 */ /* 0x000fe400078f30ff */
[----:B------:R-:W-:-:S02]  /*0110*/  SHF.R.S32.HI R0, RZ, 0xc, R0 ;  /* 0x0000000cff007819 */ /* 0x000fc40000011400 */
[----:B------:R-:W-:-:S04]  /*0120*/  LOP3.LUT R7, R7, 0xffffffc0, RZ, 0xc0, !PT ;  /* 0xffffffc007077812 */ /* 0x000fc800078ec0ff */
[----:B------:R-:W-:Y:S02]  /*0130*/  IADD3 R7, R6, -R7, RZ ;  /* 0x8000000706077210 */ /* 0x000fe40007ffe0ff */
[----:B------:R-:W-:-:S03]  /*0140*/  LEA.HI R6, R0, R0, RZ, 0x6 ;  /* 0x0000000000067211 */ /* 0x000fc600078f30ff */
[----:B--2---:R-:W-:Y:S01]  /*0150*/  IMAD.WIDE R22, R7, 0x4, R8 ;  /* 0x0000000407167825 */ /* 0x004fe200078e0208 */
[----:B------:R-:W-:-:S04]  /*0160*/  LOP3.LUT R11, R6, 0xffffffc0, RZ, 0xc0, !PT ;  /* 0xffffffc0060b7812 */ /* 0x000fc800078ec0ff */
[----:B------:R-:W-:Y:S01]  /*0170*/  IADD3 R11, R0, -R11, RZ ;  /* 0x8000000b000b7210 */ /* 0x000fe20007ffe0ff */
[----:B-1----:R-:W-:Y:S01]  /*0180*/  IMAD.WIDE R24, R25, 0x4, R4 ;  /* 0x0000000419187825 */ /* 0x002fe200078e0204 */
[----:B------:R-:W2:Y:S04]  /*0190*/  LDG.E.EL R0, desc[UR4][R22.64] ;  /* 0x0000000416007981 */ /* 0x000ea8000c2e1900 */
[----:B------:R-:W2:Y:S01]  /*01a0*/  LDG.E.128 R4, desc[UR4][R2.64] ;  /* 0x0000000402047981 */ /* 0x000ea2000c1e1d00 */
[----:B------:R-:W-:-:S03]  /*01b0*/  IMAD.WIDE R20, R11, 0x4, R8 ;  /* 0x000000040b147825 */ /* 0x000fc600078e0208 */
[----:B------:R-:W3:Y:S04]  /*01c0*/  LDG.E.128 R16, desc[UR4][R24.64] ;  /* 0x0000000418107981 */ /* 0x000ee8000c1e1d00 */
[----:B------:R-:W4:Y:S04]  /*01d0*/  LDG.E.EL R20, desc[UR4][R20.64] ;  /* 0x0000000414147981 */ /* 0x000f28000c2e1900 */
[----:B------:R-:W4:Y:S04]  /*01e0*/  LDG.E.128 R8, desc[UR4][R2.64+0x800] ;  /* 0x0008000402087981 */ /* 0x000f28000c1e1d00 */
[----:B------:R-:W5:Y:S01]  /*01f0*/  LDG.E.128 R12, desc[UR4][R24.64+0x800] ;  /* 0x00080004180c7981 */ /* 0x000f62000c1e1d00 */
[--C-:B--2---:R-:W-:Y:S01]  /*0200*/  FADD R27, R4, R0.reuse ;  /* 0x00000000041b7221 */ /* 0x104fe20000000000 */
[--C-:B------:R-:W-:Y:S01]  /*0210*/  FADD R4, R5, R0.reuse ;  /* 0x0000000005047221 */ /* 0x100fe20000000000 */
[--C-:B------:R-:W-:Y:S01]  /*0220*/  FADD R5, R6, R0.reuse ;  /* 0x0000000006057221 */ /* 0x100fe20000000000 */
[----:B------:R-:W-:Y:S01]  /*0230*/  FADD R0, R7, R0 ;  /* 0x0000000007007221 */ /* 0x000fe20000000000 */
[----:B---3--:R-:W-:Y:S01]  /*0240*/  FADD R16, R16, R27 ;  /* 0x0000001b10107221 */ /* 0x008fe20000000000 */
[----:B------:R-:W-:Y:S01]  /*0250*/  FADD R17, R17, R4 ;  /* 0x0000000411117221 */ /* 0x000fe20000000000 */
[----:B------:R-:W-:Y:S01]  /*0260*/  FADD R18, R18, R5 ;  /* 0x0000000512127221 */ /* 0x000fe20000000000 */
[----:B------:R-:W-:Y:S01]  /*0270*/  FADD R19, R19, R0 ;  /* 0x0000000013137221 */ /* 0x000fe20000000000 */
[--C-:B----4-:R-:W-:Y:S01]  /*0280*/  FADD R5, R8, R20.reuse ;  /* 0x0000001408057221 */ /* 0x110fe20000000000 */
[--C-:B------:R-:W-:Y:S01]  /*0290*/  FADD R0, R9, R20.reuse ;  /* 0x0000001409007221 */ /* 0x100fe20000000000 */
[--C-:B------:R-:W-:Y:S01]  /*02a0*/  FADD R7, R10, R20.reuse ;  /* 0x000000140a077221 */ /* 0x100fe20000000000 */
[----:B------:R-:W-:Y:S01]  /*02b0*/  FADD R20, R11, R20 ;  /* 0x000000140b147221 */ /* 0x000fe20000000000 */
[----:B-----5:R-:W-:Y:S01]  /*02c0*/  FADD R12, R12, R5 ;  /* 0x000000050c0c7221 */ /* 0x020fe20000000000 */
[----:B------:R-:W-:Y:S01]  /*02d0*/  FADD R13, R13, R0 ;  /* 0x000000000d0d7221 */ /* 0x000fe20000000000 */
[----:B------:R-:W-:Y:S01]  /*02e0*/  FADD R14, R14, R7 ;  /* 0x000000070e0e7221 */ /* 0x000fe20000000000 */
[----:B------:R-:W-:Y:S01]  /*02f0*/  FADD R15, R15, R20 ;  /* 0x000000140f0f7221 */ /* 0x000fe20000000000 */
[----:B------:R-:W-:Y:S04]  /*0300*/  STG.E.128 desc[UR4][R2.64], R16 ;  /* 0x0000001002007986 */ /* 0x000fe8000c101d04 */
[----:B------:R-:W-:Y:S01]  /*0310*/  STG.E.128 desc[UR4][R2.64+0x800], R12 ;  /* 0x0008000c02007986 */ /* 0x000fe2000c101d04 */
[----:B------:R-:W-:Y:S05]  /*0320*/  EXIT ;  /* 0x000000000000794d */ /* 0x000fea0003800000 */
.L_x_0:
[----:B------:R-:W-:-:S00]  /*0330*/  BRA `(.L_x_0) ;  /* 0xfffffffc00fc7947 */ /* 0x000fc0000383ffff */
[----:B------:R-:W-:-:S00]  /*0340*/  NOP ;  /* 0x0000000000007918 */ /* 0x000fc00000000000 */
        /* <DEDUP_REMOVED lines=11> */
.L_x_1:


//--------------------- .nv.constant0.triton_poi_fused_add_convolution_5 --------------------------
	.section	.nv.constant0.triton_poi_fused_add_convolution_5,"a",@progbits
	.sectionflags	@""
	.align	4
.nv.constant0.triton_poi_fused_add_convolution_5:
	.zero		556
